	.headerflags	@"EF_CUDA_TEXMODE_UNIFIED EF_CUDA_64BIT_ADDRESS EF_CUDA_ACCELERATORS EF_CUDA_SM90 EF_CUDA_VIRTUAL_SM(EF_CUDA_SM90)"
	.elftype	@"ET_EXEC"


//--------------------- .nv.info                  --------------------------
	.section	.nv.info,"",@"SHT_CUDA_INFO"
	.align	4


	//----- nvinfo : EIATTR_REGCOUNT
	.align		4
        /*0000*/ 	.byte	0x04, 0x2f
        /*0002*/ 	.short	(.L_1 - .L_0)
	.align		4
.L_0:
        /*0004*/ 	.word	index@(triton_poi_fused_convolution_leaky_relu_leaky_relu_backward_5)
        /*0008*/ 	.word	0x0000000c


	//----- nvinfo : EIATTR_MIN_STACK_SIZE
	.align		4
.L_1:
        /*000c*/ 	.byte	0x04, 0x12
        /*000e*/ 	.short	(.L_3 - .L_2)
	.align		4
.L_2:
        /*0010*/ 	.word	index@(triton_poi_fused_convolution_leaky_relu_leaky_relu_backward_5)
        /*0014*/ 	.word	0x00000000


	//----- nvinfo : EIATTR_FRAME_SIZE
	.align		4
.L_3:
        /*0018*/ 	.byte	0x04, 0x11
        /*001a*/ 	.short	(.L_5 - .L_4)
	.align		4
.L_4:
        /*001c*/ 	.word	index@(triton_poi_fused_convolution_leaky_relu_leaky_relu_backward_5)
        /*0020*/ 	.word	0x00000000


	//----- nvinfo : EIATTR_MIN_STACK_SIZE
	.align		4
.L_5:
        /*0024*/ 	.byte	0x04, 0x12
        /*0026*/ 	.short	(.L_7 - .L_6)
	.align		4
.L_6:
        /*0028*/ 	.word	index@(triton_poi_fused_convolution_leaky_relu_leaky_relu_backward_5)
        /*002c*/ 	.word	0x00000000
.L_7:


//--------------------- .nv.info.triton_poi_fused_convolution_leaky_relu_leaky_relu_backward_5 --------------------------
	.section	.nv.info.triton_poi_fused_convolution_leaky_relu_leaky_relu_backward_5,"",@"SHT_CUDA_INFO"
	.sectionflags	@""
	.align	4


	//----- nvinfo : EIATTR_CUDA_API_VERSION
	.align		4
        /*0000*/ 	.byte	0x04, 0x37
        /*0002*/ 	.short	(.L_9 - .L_8)
.L_8:
        /*0004*/ 	.word	0x0000007c


	//----- nvinfo : EIATTR_KPARAM_INFO
	.align		4
.L_9:
        /*0008*/ 	.byte	0x04, 0x17
        /*000a*/ 	.short	(.L_11 - .L_10)
.L_10:
        /*000c*/ 	.word	0x00000000
        /*0010*/ 	.short	0x0003
        /*0012*/ 	.short	0x0018
        /*0014*/ 	.byte	0x00, 0xf0, 0x11, 0x00


	//----- nvinfo : EIATTR_KPARAM_INFO
	.align		4
.L_11:
        /*0018*/ 	.byte	0x04, 0x17
        /*001a*/ 	.short	(.L_13 - .L_12)
.L_12:
        /*001c*/ 	.word	0x00000000
        /*0020*/ 	.short	0x0002
        /*0022*/ 	.short	0x0010
        /*0024*/ 	.byte	0x00, 0xf4, 0x21, 0x00


	//----- nvinfo : EIATTR_KPARAM_INFO
	.align		4
.L_13:
        /*0028*/ 	.byte	0x04, 0x17
        /*002a*/ 	.short	(.L_15 - .L_14)
.L_14:
        /*002c*/ 	.word	0x00000000
        /*0030*/ 	.short	0x0001
        /*0032*/ 	.short	0x0008
        /*0034*/ 	.byte	0x00, 0xf4, 0x21, 0x00


	//----- nvinfo : EIATTR_KPARAM_INFO
	.align		4
.L_15:
        /*0038*/ 	.byte	0x04, 0x17
        /*003a*/ 	.short	(.L_17 - .L_16)
.L_16:
        /*003c*/ 	.word	0x00000000
        /*0040*/ 	.short	0x0000
        /*0042*/ 	.short	0x0000
        /*0044*/ 	.byte	0x00, 0xf4, 0x21, 0x00


	//----- nvinfo : EIATTR_SPARSE_MMA_MASK
	.align		4
.L_17:
        /*0048*/ 	.byte	0x03, 0x50
        /*004a*/ 	.short	0x0000


	//----- nvinfo : EIATTR_MAXREG_COUNT
	.align		4
        /*004c*/ 	.byte	0x03, 0x1b
        /*004e*/ 	.short	0x00ff


	//----- nvinfo : EIATTR_EXIT_INSTR_OFFSETS
	.align		4
        /*0050*/ 	.byte	0x04, 0x1c
        /*0052*/ 	.short	(.L_19 - .L_18)


	//   ....[0]....
.L_18:
        /*0054*/ 	.word	0x000001e0


	//   ....[1]....
        /*0058*/ 	.word	0x00000200


	//----- nvinfo : EIATTR_REQNTID
	.align		4
.L_19:
        /*005c*/ 	.byte	0x04, 0x10
        /*005e*/ 	.short	(.L_21 - .L_20)
.L_20:
        /*0060*/ 	.word	0x00000080
        /*0064*/ 	.word	0x00000001
        /*0068*/ 	.word	0x00000001


	//----- nvinfo : EIATTR_CBANK_PARAM_SIZE
	.align		4
.L_21:
        /*006c*/ 	.byte	0x03, 0x19
        /*006e*/ 	.short	0x001c


	//----- nvinfo : EIATTR_PARAM_CBANK
	.align		4
        /*0070*/ 	.byte	0x04, 0x0a
        /*0072*/ 	.short	(.L_23 - .L_22)
	.align		4
.L_22:
        /*0074*/ 	.word	index@(.nv.constant0.triton_poi_fused_convolution_leaky_relu_leaky_relu_backward_5)
        /*0078*/ 	.short	0x0210
        /*007a*/ 	.short	0x001c


	//----- nvinfo : EIATTR_SW_WAR
	.align		4
.L_23:
        /*007c*/ 	.byte	0x04, 0x36
        /*007e*/ 	.short	(.L_25 - .L_24)
.L_24:
        /*0080*/ 	.word	0x00000008
.L_25:


//--------------------- .nv.callgraph             --------------------------
	.section	.nv.callgraph,"",@"SHT_CUDA_CALLGRAPH"
	.align	4
	.sectionentsize	8
	.align		4
        /*0000*/ 	.word	0x00000000
	.align		4
        /*0004*/ 	.word	0xffffffff
	.align		4
        /*0008*/ 	.word	0x00000000
	.align		4
        /*000c*/ 	.word	0xfffffffe
	.align		4
        /*0010*/ 	.word	0x00000000
	.align		4
        /*0014*/ 	.word	0xfffffffd
	.align		4
        /*0018*/ 	.word	0x00000000
	.align		4
        /*001c*/ 	.word	0xfffffffc


//--------------------- .text.triton_poi_fused_convolution_leaky_relu_leaky_relu_backward_5 --------------------------
	.section	.text.triton_poi_fused_convolution_leaky_relu_leaky_relu_backward_5,"ax",@progbits
	.align	128
        .global         triton_poi_fused_convolution_leaky_relu_leaky_relu_backward_5
        .type           triton_poi_fused_convolution_leaky_relu_leaky_relu_backward_5,@function
        .size           triton_poi_fused_convolution_leaky_relu_leaky_relu_backward_5,(.L_x_1 - triton_poi_fused_convolution_leaky_relu_leaky_relu_backward_5)
        .other          triton_poi_fused_convolution_leaky_relu_leaky_relu_backward_5,@"STO_CUDA_ENTRY STV_DEFAULT"
triton_poi_fused_convolution_leaky_relu_leaky_relu_backward_5:
.text.triton_poi_fused_convolution_leaky_relu_leaky_relu_backward_5:
[----:B------:R-:W0:Y:S02]  /*0000*/  LDC R1, c[0x0][0x28] ;  /* 0x00000a00ff017b82 */ /* 0x000e240000000800 */
[----:B------:R-:W1:Y:S01]  /*0010*/  S2R R0, SR_TID.X ;  /* 0x0000000000007919 */ /* 0x000e620000002100 */
[----:B------:R-:W2:Y:S01]  /*0020*/  LDC.64 R4, c[0x0][0x218] ;  /* 0x00008600ff047b82 */ /* 0x000ea20000000a00 */
[----:B------:R-:W-:Y:S01]  /*0030*/  ULDC.64 UR4, c[0x0][0x208] ;  /* 0x0000820000047ab9 */ /* 0x000fe20000000a00 */
[----:B------:R-:W-:Y:S01]  /*0040*/  ULDC.64 UR6, c[0x0][0x220] ;  /* 0x0000880000067ab9 */ /* 0x000fe20000000a00 */
[----:B------:R-:W3:Y:S01]  /*0050*/  S2R R7, SR_CTAID.X ;  /* 0x0000000000077919 */ /* 0x000ee20000002500 */
[----:B-1----:R-:W-:Y:S02]  /*0060*/  LOP3.LUT R0, R0, 0x7f, RZ, 0xc0, !PT ;  /* 0x0000007f00007812 */ /* 0x002fe400078ec0ff */
[----:B---3--:R-:W-:-:S03]  /*0070*/  SHF.R.S32.HI R2, RZ, 0x18, R7 ;  /* 0x00000018ff027819 */ /* 0x008fc60000011407 */
[----:B------:R-:W-:Y:S01]  /*0080*/  IMAD R7, R7, 0x80, R0 ;  /* 0x0000008007077824 */ /* 0x000fe200078e0200 */
[----:B------:R-:W-:Y:S02]  /*0090*/  SGXT R0, R2, 0x1 ;  /* 0x000000010200781a */ /* 0x000fe40000000200 */
[----:B------:R-:W1:Y:S02]  /*00a0*/  LDC.64 R2, c[0x0][0x210] ;  /* 0x00008400ff027b82 */ /* 0x000e640000000a00 */
[----:B------:R-:W-:Y:S02]  /*00b0*/  ISETP.GE.AND P0, PT, R7, 0x800, PT ;  /* 0x000008000700780c */ /* 0x000fe40003f06270 */
[----:B------:R-:W-:-:S04]  /*00c0*/  LEA.HI R0, R0, R7, RZ, 0x4 ;  /* 0x0000000700007211 */ /* 0x000fc800078f20ff */
[----:B------:R-:W-:-:S04]  /*00d0*/  SHF.R.S32.HI R0, RZ, 0x4, R0 ;  /* 0x00000004ff007819 */ /* 0x000fc80000011400 */
[----:B------:R-:W-:-:S04]  /*00e0*/  LEA.HI R6, R0, R0, RZ, 0x5 ;  /* 0x0000000000067211 */ /* 0x000fc800078f28ff */
[----:B------:R-:W-:-:S05]  /*00f0*/  LOP3.LUT R9, R6, 0xffffffe0, RZ, 0xc0, !PT ;  /* 0xffffffe006097812 */ /* 0x000fca00078ec0ff */
[----:B------:R-:W-:Y:S02]  /*0100*/  IMAD.IADD R9, R0, 0x1, -R9 ;  /* 0x0000000100097824 */ /* 0x000fe400078e0a09 */
[----:B------:R-:W-:Y:S02]  /*0110*/  IMAD.MOV.U32 R0, RZ, RZ, RZ ;  /* 0x000000ffff007224 */ /* 0x000fe400078e00ff */
[----:B--2---:R-:W-:-:S04]  /*0120*/  IMAD.WIDE R4, R9, 0x4, R4 ;  /* 0x0000000409047825 */ /* 0x004fc800078e0204 */
[----:B------:R-:W-:Y:S02]  /*0130*/  IMAD.MOV.U32 R9, RZ, RZ, RZ ;  /* 0x000000ffff097224 */ /* 0x000fe400078e00ff */
[----:B-1----:R-:W-:-:S04]  /*0140*/  IMAD.WIDE R2, R7, 0x4, R2 ;  /* 0x0000000407027825 */ /* 0x002fc800078e0202 */
[----:B------:R-:W2:Y:S04]  /*0150*/  @!P0 LDG.E.EL R9, desc[UR4][R4.64] ;  /* 0x0000000404098981 */ /* 0x000ea8000c2e1900 */
[----:B------:R-:W2:Y:S01]  /*0160*/  @!P0 LDG.E R0, desc[UR4][R2.64] ;  /* 0x0000000402008981 */ /* 0x000ea2000c1e1900 */
[----:B------:R-:W-:-:S04]  /*0170*/  IADD3 R6, P2, R7, UR6, RZ ;  /* 0x0000000607067c10 */ /* 0x000fc8000ff5e0ff */
[----:B------:R-:W-:Y:S02]  /*0180*/  LEA.HI.X.SX32 R7, R7, UR7, 0x1, P2 ;  /* 0x0000000707077c11 */ /* 0x000fe400090f0eff */
[----:B--2---:R-:W-:Y:S01]  /*0190*/  FSETP.GT.AND P1, PT, R0, -R9, PT ;  /* 0x800000090000720b */ /* 0x004fe20003f24000 */
[----:B------:R-:W-:-:S12]  /*01a0*/  FADD R0, R9, R0 ;  /* 0x0000000009007221 */ /* 0x000fd80000000000 */
[----:B------:R-:W-:-:S05]  /*01b0*/  @!P1 FMUL R0, R0, 0.20000000298023223877 ;  /* 0x3e4ccccd00009820 */ /* 0x000fca0000400000 */
[----:B------:R-:W-:-:S04]  /*01c0*/  FSETP.GT.AND P1, PT, R0, RZ, PT ;  /* 0x000000ff0000720b */ /* 0x000fc80003f24000 */
[----:B------:R-:W-:Y:S01]  /*01d0*/  SEL R9, RZ, 0x1, !P1 ;  /* 0x00000001ff097807 */ /* 0x000fe20004800000 */
[----:B------:R-:W-:Y:S08]  /*01e0*/  @P0 EXIT ;  /* 0x000000000000094d */ /* 0x000ff00003800000 */
[----:B------:R-:W-:Y:S01]  /*01f0*/  STG.E.U8 desc[UR4][R6.64], R9 ;  /* 0x0000000906007986 */ /* 0x000fe2000c101104 */
[----:B------:R-:W-:Y:S05]  /*0200*/  EXIT ;  /* 0x000000000000794d */ /* 0x000fea0003800000 */
.L_x_0:
[----:B------:R-:W-:-:S00]  /*0210*/  BRA `(.L_x_0) ;  /* 0xfffffffc00fc7947 */ /* 0x000fc0000383ffff */
[----:B------:R-:W-:-:S00]  /*0220*/  NOP ;  /* 0x0000000000007918 */ /* 0x000fc00000000000 */
        /* <DEDUP_REMOVED lines=13> */
.L_x_1:


//--------------------- .nv.constant0.triton_poi_fused_convolution_leaky_relu_leaky_relu_backward_5 --------------------------
	.section	.nv.constant0.triton_poi_fused_convolution_leaky_relu_leaky_relu_backward_5,"a",@progbits
	.sectionflags	@""
	.align	4
.nv.constant0.triton_poi_fused_convolution_leaky_relu_leaky_relu_backward_5:
	.zero		556
